	.headerflags	@"EF_CUDA_TEXMODE_UNIFIED EF_CUDA_64BIT_ADDRESS EF_CUDA_ACCELERATORS EF_CUDA_SM90 EF_CUDA_VIRTUAL_SM(EF_CUDA_SM90)"
	.elftype	@"ET_EXEC"


//--------------------- .nv.info                  --------------------------
	.section	.nv.info,"",@"SHT_CUDA_INFO"
	.align	4


	//----- nvinfo : EIATTR_REGCOUNT
	.align		4
        /*0000*/ 	.byte	0x04, 0x2f
        /*0002*/ 	.short	(.L_1 - .L_0)
	.align		4
.L_0:
        /*0004*/ 	.word	index@(triton_poi_fused__to_copy_arange_clamp_mul_sub_44)
        /*0008*/ 	.word	0x0000000c


	//----- nvinfo : EIATTR_MIN_STACK_SIZE
	.align		4
.L_1:
        /*000c*/ 	.byte	0x04, 0x12
        /*000e*/ 	.short	(.L_3 - .L_2)
	.align		4
.L_2:
        /*0010*/ 	.word	index@(triton_poi_fused__to_copy_arange_clamp_mul_sub_44)
        /*0014*/ 	.word	0x00000000


	//----- nvinfo : EIATTR_FRAME_SIZE
	.align		4
.L_3:
        /*0018*/ 	.byte	0x04, 0x11
        /*001a*/ 	.short	(.L_5 - .L_4)
	.align		4
.L_4:
        /*001c*/ 	.word	index@(triton_poi_fused__to_copy_arange_clamp_mul_sub_44)
        /*0020*/ 	.word	0x00000000


	//----- nvinfo : EIATTR_MIN_STACK_SIZE
	.align		4
.L_5:
        /*0024*/ 	.byte	0x04, 0x12
        /*0026*/ 	.short	(.L_7 - .L_6)
	.align		4
.L_6:
        /*0028*/ 	.word	index@(triton_poi_fused__to_copy_arange_clamp_mul_sub_44)
        /*002c*/ 	.word	0x00000000
.L_7:


//--------------------- .nv.info.triton_poi_fused__to_copy_arange_clamp_mul_sub_44 --------------------------
	.section	.nv.info.triton_poi_fused__to_copy_arange_clamp_mul_sub_44,"",@"SHT_CUDA_INFO"
	.sectionflags	@""
	.align	4


	//----- nvinfo : EIATTR_CUDA_API_VERSION
	.align		4
        /*0000*/ 	.byte	0x04, 0x37
        /*0002*/ 	.short	(.L_9 - .L_8)
.L_8:
        /*0004*/ 	.word	0x0000007c


	//----- nvinfo : EIATTR_KPARAM_INFO
	.align		4
.L_9:
        /*0008*/ 	.byte	0x04, 0x17
        /*000a*/ 	.short	(.L_11 - .L_10)
.L_10:
        /*000c*/ 	.word	0x00000000
        /*0010*/ 	.short	0x0001
        /*0012*/ 	.short	0x0008
        /*0014*/ 	.byte	0x00, 0xf0, 0x11, 0x00


	//----- nvinfo : EIATTR_KPARAM_INFO
	.align		4
.L_11:
        /*0018*/ 	.byte	0x04, 0x17
        /*001a*/ 	.short	(.L_13 - .L_12)
.L_12:
        /*001c*/ 	.word	0x00000000
        /*0020*/ 	.short	0x0000
        /*0022*/ 	.short	0x0000
        /*0024*/ 	.byte	0x00, 0xf4, 0x21, 0x00


	//----- nvinfo : EIATTR_SPARSE_MMA_MASK
	.align		4
.L_13:
        /*0028*/ 	.byte	0x03, 0x50
        /*002a*/ 	.short	0x0000


	//----- nvinfo : EIATTR_MAXREG_COUNT
	.align		4
        /*002c*/ 	.byte	0x03, 0x1b
        /*002e*/ 	.short	0x00ff


	//----- nvinfo : EIATTR_EXIT_INSTR_OFFSETS
	.align		4
        /*0030*/ 	.byte	0x04, 0x1c
        /*0032*/ 	.short	(.L_15 - .L_14)


	//   ....[0]....
.L_14:
        /*0034*/ 	.word	0x00000160


	//   ....[1]....
        /*0038*/ 	.word	0x00000190


	//----- nvinfo : EIATTR_REQNTID
	.align		4
.L_15:
        /*003c*/ 	.byte	0x04, 0x10
        /*003e*/ 	.short	(.L_17 - .L_16)
.L_16:
        /*0040*/ 	.word	0x00000080
        /*0044*/ 	.word	0x00000001
        /*0048*/ 	.word	0x00000001


	//----- nvinfo : EIATTR_CBANK_PARAM_SIZE
	.align		4
.L_17:
        /*004c*/ 	.byte	0x03, 0x19
        /*004e*/ 	.short	0x000c


	//----- nvinfo : EIATTR_PARAM_CBANK
	.align		4
        /*0050*/ 	.byte	0x04, 0x0a
        /*0052*/ 	.short	(.L_19 - .L_18)
	.align		4
.L_18:
        /*0054*/ 	.word	index@(.nv.constant0.triton_poi_fused__to_copy_arange_clamp_mul_sub_44)
        /*0058*/ 	.short	0x0210
        /*005a*/ 	.short	0x000c


	//----- nvinfo : EIATTR_SW_WAR
	.align		4
.L_19:
        /*005c*/ 	.byte	0x04, 0x36
        /*005e*/ 	.short	(.L_21 - .L_20)
.L_20:
        /*0060*/ 	.word	0x00000008
.L_21:


//--------------------- .nv.callgraph             --------------------------
	.section	.nv.callgraph,"",@"SHT_CUDA_CALLGRAPH"
	.align	4
	.sectionentsize	8
	.align		4
        /*0000*/ 	.word	0x00000000
	.align		4
        /*0004*/ 	.word	0xffffffff
	.align		4
        /*0008*/ 	.word	0x00000000
	.align		4
        /*000c*/ 	.word	0xfffffffe
	.align		4
        /*0010*/ 	.word	0x00000000
	.align		4
        /*0014*/ 	.word	0xfffffffd
	.align		4
        /*0018*/ 	.word	0x00000000
	.align		4
        /*001c*/ 	.word	0xfffffffc


//--------------------- .text.triton_poi_fused__to_copy_arange_clamp_mul_sub_44 --------------------------
	.section	.text.triton_poi_fused__to_copy_arange_clamp_mul_sub_44,"ax",@progbits
	.align	128
        .global         triton_poi_fused__to_copy_arange_clamp_mul_sub_44
        .type           triton_poi_fused__to_copy_arange_clamp_mul_sub_44,@function
        .size           triton_poi_fused__to_copy_arange_clamp_mul_sub_44,(.L_x_1 - triton_poi_fused__to_copy_arange_clamp_mul_sub_44)
        .other          triton_poi_fused__to_copy_arange_clamp_mul_sub_44,@"STO_CUDA_ENTRY STV_DEFAULT"
triton_poi_fused__to_copy_arange_clamp_mul_sub_44:
.text.triton_poi_fused__to_copy_arange_clamp_mul_sub_44:
[----:B------:R-:W0:Y:S02]  /*0000*/  LDC R1, c[0x0][0x28] ;  /* 0x00000a00ff017b82 */ /* 0x000e240000000800 */
[----:B------:R-:W1:Y:S01]  /*0010*/  S2R R0, SR_TID.X ;  /* 0x0000000000007919 */ /* 0x000e620000002100 */
[----:B------:R-:W2:Y:S01]  /*0020*/  S2R R5, SR_CTAID.X ;  /* 0x0000000000057919 */ /* 0x000ea20000002500 */
[----:B-1----:R-:W-:-:S05]  /*0030*/  IMAD.SHL.U32 R0, R0, 0x2, RZ ;  /* 0x0000000200007824 */ /* 0x002fca00078e00ff */
[----:B------:R-:W-:-:S05]  /*0040*/  LOP3.LUT R0, R0, 0xfe, RZ, 0xc0, !PT ;  /* 0x000000fe00007812 */ /* 0x000fca00078ec0ff */
[----:B--2---:R-:W-:-:S04]  /*0050*/  IMAD R5, R5, 0x100, R0 ;  /* 0x0000010005057824 */ /* 0x004fc800078e0200 */
[C---:B------:R-:W-:Y:S01]  /*0060*/  VIADD R0, R5.reuse, 0x1 ;  /* 0x0000000105007836 */ /* 0x040fe20000000000 */
[----:B------:R-:W-:Y:S02]  /*0070*/  I2FP.F32.S32 R2, R5 ;  /* 0x0000000500027245 */ /* 0x000fe40000201400 */
[----:B------:R-:W-:Y:S02]  /*0080*/  ISETP.GE.AND P0, PT, R5, 0x100, PT ;  /* 0x000001000500780c */ /* 0x000fe40003f06270 */
[----:B------:R-:W-:Y:S01]  /*0090*/  I2FP.F32.S32 R0, R0 ;  /* 0x0000000000007245 */ /* 0x000fe20000201400 */
[----:B------:R-:W-:-:S04]  /*00a0*/  FMUL R2, R2, 0.26274511218070983887 ;  /* 0x3e86868702027820 */ /* 0x000fc80000400000 */
[----:B------:R-:W-:Y:S01]  /*00b0*/  FMUL R0, R0, 0.26274511218070983887 ;  /* 0x3e86868700007820 */ /* 0x000fe20000400000 */
[----:B------:R-:W-:Y:S02]  /*00c0*/  FMNMX R4, RZ, R2, !PT ;  /* 0x00000002ff047209 */ /* 0x000fe40007800000 */
[----:B------:R-:W1:Y:S02]  /*00d0*/  LDC.64 R2, c[0x0][0x210] ;  /* 0x00008400ff027b82 */ /* 0x000e640000000a00 */
[----:B------:R-:W-:Y:S01]  /*00e0*/  FMNMX R0, RZ, R0, !PT ;  /* 0x00000000ff007209 */ /* 0x000fe20007800000 */
[----:B------:R-:W2:Y:S08]  /*00f0*/  F2I.TRUNC.NTZ R6, R4 ;  /* 0x0000000400067305 */ /* 0x000eb0000020f100 */
[----:B------:R-:W3:Y:S01]  /*0100*/  F2I.TRUNC.NTZ R7, R0 ;  /* 0x0000000000077305 */ /* 0x000ee2000020f100 */
[----:B--2---:R-:W-:-:S05]  /*0110*/  I2FP.F32.S32 R9, R6 ;  /* 0x0000000600097245 */ /* 0x004fca0000201400 */
[----:B------:R-:W-:Y:S01]  /*0120*/  FADD.SAT R6, R4, -R9 ;  /* 0x8000000904067221 */ /* 0x000fe20000002000 */
[----:B-1----:R-:W-:Y:S01]  /*0130*/  IMAD.WIDE R2, R5, 0x4, R2 ;  /* 0x0000000405027825 */ /* 0x002fe200078e0202 */
[----:B---3--:R-:W-:-:S05]  /*0140*/  I2FP.F32.S32 R7, R7 ;  /* 0x0000000700077245 */ /* 0x008fca0000201400 */
[----:B------:R-:W-:Y:S01]  /*0150*/  FADD.SAT R7, R0, -R7 ;  /* 0x8000000700077221 */ /* 0x000fe20000002000 */
[----:B------:R-:W-:Y:S06]  /*0160*/  @P0 EXIT ;  /* 0x000000000000094d */ /* 0x000fec0003800000 */
[----:B------:R-:W-:Y:S02]  /*0170*/  ULDC.64 UR4, c[0x0][0x208] ;  /* 0x0000820000047ab9 */ /* 0x000fe40000000a00 */
[----:B------:R-:W-:Y:S01]  /*0180*/  STG.E.64 desc[UR4][R2.64], R6 ;  /* 0x0000000602007986 */ /* 0x000fe2000c101b04 */
[----:B------:R-:W-:Y:S05]  /*0190*/  EXIT ;  /* 0x000000000000794d */ /* 0x000fea0003800000 */
.L_x_0:
[----:B------:R-:W-:-:S00]  /*01a0*/  BRA `(.L_x_0) ;  /* 0xfffffffc00fc7947 */ /* 0x000fc0000383ffff */
[----:B------:R-:W-:-:S00]  /*01b0*/  NOP ;  /* 0x0000000000007918 */ /* 0x000fc00000000000 */
        /* <DEDUP_REMOVED lines=12> */
.L_x_1:


//--------------------- .nv.constant0.triton_poi_fused__to_copy_arange_clamp_mul_sub_44 --------------------------
	.section	.nv.constant0.triton_poi_fused__to_copy_arange_clamp_mul_sub_44,"a",@progbits
	.sectionflags	@""
	.align	4
.nv.constant0.triton_poi_fused__to_copy_arange_clamp_mul_sub_44:
	.zero		540
